//
// Generated by NVIDIA NVVM Compiler
//
// Compiler Build ID: CL-36424714
// Cuda compilation tools, release 13.0, V13.0.88
// Based on NVVM 20.0.0
//

.version 9.0
.target sm_100
.address_size 64

	// .globl	_Z15gpu_matrix_multPiS_S_iii
.global .attribute(.managed) .align 4 .b8 a[4000000];
.global .attribute(.managed) .align 4 .b8 b[4000000];
.global .attribute(.managed) .align 4 .b8 c_gpu[4000000];
.global .attribute(.managed) .align 4 .b8 c_cpu[4000000];

.visible .entry _Z15gpu_matrix_multPiS_S_iii(
	.param .u64 .ptr .align 1 _Z15gpu_matrix_multPiS_S_iii_param_0,
	.param .u64 .ptr .align 1 _Z15gpu_matrix_multPiS_S_iii_param_1,
	.param .u64 .ptr .align 1 _Z15gpu_matrix_multPiS_S_iii_param_2,
	.param .u32 _Z15gpu_matrix_multPiS_S_iii_param_3,
	.param .u32 _Z15gpu_matrix_multPiS_S_iii_param_4,
	.param .u32 _Z15gpu_matrix_multPiS_S_iii_param_5
)
{
	.reg .pred 	%p<13>;
	.reg .b32 	%r<109>;
	.reg .b64 	%rd<53>;

	ld.param.u64 	%rd7, [_Z15gpu_matrix_multPiS_S_iii_param_0];
	ld.param.u64 	%rd8, [_Z15gpu_matrix_multPiS_S_iii_param_1];
	ld.param.u64 	%rd6, [_Z15gpu_matrix_multPiS_S_iii_param_2];
	ld.param.u32 	%r32, [_Z15gpu_matrix_multPiS_S_iii_param_3];
	ld.param.u32 	%r30, [_Z15gpu_matrix_multPiS_S_iii_param_4];
	ld.param.u32 	%r31, [_Z15gpu_matrix_multPiS_S_iii_param_5];
	cvta.to.global.u64 	%rd1, %rd8;
	cvta.to.global.u64 	%rd2, %rd7;
	mov.u32 	%r34, %ctaid.y;
	mov.u32 	%r35, %ntid.y;
	mov.u32 	%r36, %tid.y;
	mad.lo.s32 	%r37, %r34, %r35, %r36;
	mov.u32 	%r38, %ctaid.x;
	mov.u32 	%r39, %ntid.x;
	mov.u32 	%r40, %tid.x;
	mad.lo.s32 	%r2, %r38, %r39, %r40;
	setp.ge.s32 	%p1, %r2, %r31;
	setp.ge.s32 	%p2, %r37, %r32;
	or.pred  	%p3, %p1, %p2;
	@%p3 bra 	$L__BB0_14;
	setp.lt.s32 	%p4, %r30, 1;
	mov.b32 	%r108, 0;
	@%p4 bra 	$L__BB0_13;
	mul.lo.s32 	%r3, %r30, %r37;
	and.b32  	%r4, %r30, 7;
	setp.lt.u32 	%p5, %r30, 8;
	mov.b32 	%r103, 0;
	mov.u32 	%r108, %r103;
	@%p5 bra 	$L__BB0_5;
	and.b32  	%r103, %r30, 2147483640;
	neg.s32 	%r97, %r103;
	shl.b32 	%r7, %r31, 3;
	mul.wide.u32 	%rd9, %r3, 4;
	add.s64 	%rd10, %rd9, %rd2;
	add.s64 	%rd52, %rd10, 16;
	mov.b32 	%r108, 0;
	mul.wide.s32 	%rd13, %r31, 4;
	mov.u32 	%r96, %r2;
$L__BB0_4:
	.pragma "nounroll";
	ld.global.u32 	%r45, [%rd52+-16];
	mul.wide.s32 	%rd11, %r96, 4;
	add.s64 	%rd12, %rd1, %rd11;
	ld.global.u32 	%r46, [%rd12];
	mad.lo.s32 	%r47, %r46, %r45, %r108;
	ld.global.u32 	%r48, [%rd52+-12];
	add.s64 	%rd14, %rd12, %rd13;
	ld.global.u32 	%r49, [%rd14];
	mad.lo.s32 	%r50, %r49, %r48, %r47;
	ld.global.u32 	%r51, [%rd52+-8];
	add.s64 	%rd15, %rd14, %rd13;
	ld.global.u32 	%r52, [%rd15];
	mad.lo.s32 	%r53, %r52, %r51, %r50;
	ld.global.u32 	%r54, [%rd52+-4];
	add.s64 	%rd16, %rd15, %rd13;
	ld.global.u32 	%r55, [%rd16];
	mad.lo.s32 	%r56, %r55, %r54, %r53;
	ld.global.u32 	%r57, [%rd52];
	add.s64 	%rd17, %rd16, %rd13;
	ld.global.u32 	%r58, [%rd17];
	mad.lo.s32 	%r59, %r58, %r57, %r56;
	ld.global.u32 	%r60, [%rd52+4];
	add.s64 	%rd18, %rd17, %rd13;
	ld.global.u32 	%r61, [%rd18];
	mad.lo.s32 	%r62, %r61, %r60, %r59;
	ld.global.u32 	%r63, [%rd52+8];
	add.s64 	%rd19, %rd18, %rd13;
	ld.global.u32 	%r64, [%rd19];
	mad.lo.s32 	%r65, %r64, %r63, %r62;
	ld.global.u32 	%r66, [%rd52+12];
	add.s64 	%rd20, %rd19, %rd13;
	ld.global.u32 	%r67, [%rd20];
	mad.lo.s32 	%r108, %r67, %r66, %r65;
	add.s32 	%r97, %r97, 8;
	add.s32 	%r96, %r96, %r7;
	add.s64 	%rd52, %rd52, 32;
	setp.ne.s32 	%p6, %r97, 0;
	@%p6 bra 	$L__BB0_4;
$L__BB0_5:
	setp.eq.s32 	%p7, %r4, 0;
	@%p7 bra 	$L__BB0_13;
	and.b32  	%r17, %r30, 3;
	setp.lt.u32 	%p8, %r4, 4;
	@%p8 bra 	$L__BB0_8;
	add.s32 	%r69, %r103, %r3;
	mul.wide.u32 	%rd21, %r69, 4;
	add.s64 	%rd22, %rd2, %rd21;
	ld.global.u32 	%r70, [%rd22];
	mad.lo.s32 	%r71, %r103, %r31, %r2;
	mul.wide.s32 	%rd23, %r71, 4;
	add.s64 	%rd24, %rd1, %rd23;
	ld.global.u32 	%r72, [%rd24];
	mad.lo.s32 	%r73, %r72, %r70, %r108;
	cvt.u64.u32 	%rd25, %r3;
	cvt.u64.u32 	%rd26, %r103;
	add.s64 	%rd27, %rd26, %rd25;
	shl.b64 	%rd28, %rd27, 2;
	add.s64 	%rd29, %rd2, %rd28;
	ld.global.u32 	%r74, [%rd29+4];
	mul.wide.s32 	%rd30, %r31, 4;
	add.s64 	%rd31, %rd24, %rd30;
	ld.global.u32 	%r75, [%rd31];
	mad.lo.s32 	%r76, %r75, %r74, %r73;
	ld.global.u32 	%r77, [%rd29+8];
	add.s64 	%rd32, %rd31, %rd30;
	ld.global.u32 	%r78, [%rd32];
	mad.lo.s32 	%r79, %r78, %r77, %r76;
	ld.global.u32 	%r80, [%rd29+12];
	add.s64 	%rd33, %rd32, %rd30;
	ld.global.u32 	%r81, [%rd33];
	mad.lo.s32 	%r108, %r81, %r80, %r79;
	add.s32 	%r103, %r103, 4;
$L__BB0_8:
	setp.eq.s32 	%p9, %r17, 0;
	@%p9 bra 	$L__BB0_13;
	setp.eq.s32 	%p10, %r17, 1;
	@%p10 bra 	$L__BB0_11;
	add.s32 	%r83, %r103, %r3;
	mul.wide.u32 	%rd34, %r83, 4;
	add.s64 	%rd35, %rd2, %rd34;
	ld.global.u32 	%r84, [%rd35];
	mad.lo.s32 	%r85, %r103, %r31, %r2;
	mul.wide.s32 	%rd36, %r85, 4;
	add.s64 	%rd37, %rd1, %rd36;
	ld.global.u32 	%r86, [%rd37];
	mad.lo.s32 	%r87, %r86, %r84, %r108;
	cvt.u64.u32 	%rd38, %r3;
	cvt.u64.u32 	%rd39, %r103;
	add.s64 	%rd40, %rd39, %rd38;
	shl.b64 	%rd41, %rd40, 2;
	add.s64 	%rd42, %rd2, %rd41;
	ld.global.u32 	%r88, [%rd42+4];
	mul.wide.s32 	%rd43, %r31, 4;
	add.s64 	%rd44, %rd37, %rd43;
	ld.global.u32 	%r89, [%rd44];
	mad.lo.s32 	%r108, %r89, %r88, %r87;
	add.s32 	%r103, %r103, 2;
$L__BB0_11:
	and.b32  	%r90, %r30, 1;
	setp.eq.b32 	%p11, %r90, 1;
	not.pred 	%p12, %p11;
	@%p12 bra 	$L__BB0_13;
	add.s32 	%r91, %r103, %r3;
	mul.wide.u32 	%rd45, %r91, 4;
	add.s64 	%rd46, %rd2, %rd45;
	ld.global.u32 	%r92, [%rd46];
	mad.lo.s32 	%r93, %r103, %r31, %r2;
	mul.wide.s32 	%rd47, %r93, 4;
	add.s64 	%rd48, %rd1, %rd47;
	ld.global.u32 	%r94, [%rd48];
	mad.lo.s32 	%r108, %r94, %r92, %r108;
$L__BB0_13:
	mad.lo.s32 	%r95, %r31, %r37, %r2;
	cvta.to.global.u64 	%rd49, %rd6;
	mul.wide.s32 	%rd50, %r95, 4;
	add.s64 	%rd51, %rd49, %rd50;
	st.global.u32 	[%rd51], %r108;
$L__BB0_14:
	ret;

}


// ===== COMPILED SASS (sm_100) =====

	.target	sm_100

	.elftype	@"ET_EXEC"


//--------------------- .note.nv.tkinfo           --------------------------
	.section	.note.nv.tkinfo,"",@"SHT_NOTE"
	.sectionflags	@"SHF_NOTE_NV_TKINFO"
	.tkinfo
        /*0018*/ 	.word	0x00000002
        /*0030*/ 	.string	""
        /*0030*/ 	.string	"ptxas"
        /*0030*/ 	.string	"Cuda compilation tools, release 13.0, V13.0.88"
        /*0030*/ 	.string	"Build cuda_13.0.r13.0/compiler.36424714_0"
        /*0030*/ 	.string	"-arch sm_100 -m 64 "



//--------------------- .note.nv.cuinfo           --------------------------
	.section	.note.nv.cuinfo,"",@"SHT_NOTE"
	.sectionflags	@"SHF_NOTE_NV_CUINFO"
        /*0018*/ 	.short	0x0002
        /*001a*/ 	.short	0x0064
        /*001c*/ 	.short	0x0082
	.zero		2


//--------------------- .nv.info                  --------------------------
	.section	.nv.info,"",@"SHT_CUDA_INFO"
	.align	4


	//----- nvinfo : EIATTR_REGCOUNT
	.align		4
        /*0000*/ 	.byte	0x04, 0x2f
        /*0002*/ 	.short	(.L_5 - .L_4)
	.align		4
.L_4:
        /*0004*/ 	.word	index@(_Z15gpu_matrix_multPiS_S_iii)
        /*0008*/ 	.word	0x00000020


	//----- nvinfo : EIATTR_FRAME_SIZE
	.align		4
.L_5:
        /*000c*/ 	.byte	0x04, 0x11
        /*000e*/ 	.short	(.L_7 - .L_6)
	.align		4
.L_6:
        /*0010*/ 	.word	index@(_Z15gpu_matrix_multPiS_S_iii)
        /*0014*/ 	.word	0x00000000


	//----- nvinfo : EIATTR_MIN_STACK_SIZE
	.align		4
.L_7:
        /*0018*/ 	.byte	0x04, 0x12
        /*001a*/ 	.short	(.L_9 - .L_8)
	.align		4
.L_8:
        /*001c*/ 	.word	index@(_Z15gpu_matrix_multPiS_S_iii)
        /*0020*/ 	.word	0x00000000
.L_9:


//--------------------- .nv.compat                --------------------------
	.section	.nv.compat,"",@"SHT_CUDA_COMPAT_INFO"
	.align	4
        /*0000*/ 	.byte	0x02, 0x09, 0x00, 0x00, 0x02, 0x02, 0x01, 0x00, 0x02, 0x05, 0x05, 0x00, 0x03, 0x07, 0x01, 0x01
        /*0010*/ 	.byte	0x02, 0x03, 0x00, 0x00, 0x02, 0x06, 0x01, 0x00, 0x04, 0x0b, 0x08, 0x00, 0x09, 0x00, 0x00, 0x00
        /*0020*/ 	.byte	0x00, 0x00, 0x00, 0x00


//--------------------- .nv.info._Z15gpu_matrix_multPiS_S_iii --------------------------
	.section	.nv.info._Z15gpu_matrix_multPiS_S_iii,"",@"SHT_CUDA_INFO"
	.sectionflags	@""
	.align	4


	//----- nvinfo : EIATTR_CUDA_API_VERSION
	.align		4
        /*0000*/ 	.byte	0x04, 0x37
        /*0002*/ 	.short	(.L_11 - .L_10)
.L_10:
        /*0004*/ 	.word	0x00000082


	//----- nvinfo : EIATTR_KPARAM_INFO
	.align		4
.L_11:
        /*0008*/ 	.byte	0x04, 0x17
        /*000a*/ 	.short	(.L_13 - .L_12)
.L_12:
        /*000c*/ 	.word	0x00000000
        /*0010*/ 	.short	0x0005
        /*0012*/ 	.short	0x0020
        /*0014*/ 	.byte	0x00, 0xf0, 0x11, 0x00


	//----- nvinfo : EIATTR_KPARAM_INFO
	.align		4
.L_13:
        /*0018*/ 	.byte	0x04, 0x17
        /*001a*/ 	.short	(.L_15 - .L_14)
.L_14:
        /*001c*/ 	.word	0x00000000
        /*0020*/ 	.short	0x0004
        /*0022*/ 	.short	0x001c
        /*0024*/ 	.byte	0x00, 0xf0, 0x11, 0x00


	//----- nvinfo : EIATTR_KPARAM_INFO
	.align		4
.L_15:
        /*0028*/ 	.byte	0x04, 0x17
        /*002a*/ 	.short	(.L_17 - .L_16)
.L_16:
        /*002c*/ 	.word	0x00000000
        /*0030*/ 	.short	0x0003
        /*0032*/ 	.short	0x0018
        /*0034*/ 	.byte	0x00, 0xf0, 0x11, 0x00


	//----- nvinfo : EIATTR_KPARAM_INFO
	.align		4
.L_17:
        /*0038*/ 	.byte	0x04, 0x17
        /*003a*/ 	.short	(.L_19 - .L_18)
.L_18:
        /*003c*/ 	.word	0x00000000
        /*0040*/ 	.short	0x0002
        /*0042*/ 	.short	0x0010
        /*0044*/ 	.byte	0x00, 0xf5, 0x21, 0x00


	//----- nvinfo : EIATTR_KPARAM_INFO
	.align		4
.L_19:
        /*0048*/ 	.byte	0x04, 0x17
        /*004a*/ 	.short	(.L_21 - .L_20)
.L_20:
        /*004c*/ 	.word	0x00000000
        /*0050*/ 	.short	0x0001
        /*0052*/ 	.short	0x0008
        /*0054*/ 	.byte	0x00, 0xf5, 0x21, 0x00


	//----- nvinfo : EIATTR_KPARAM_INFO
	.align		4
.L_21:
        /*0058*/ 	.byte	0x04, 0x17
        /*005a*/ 	.short	(.L_23 - .L_22)
.L_22:
        /*005c*/ 	.word	0x00000000
        /*0060*/ 	.short	0x0000
        /*0062*/ 	.short	0x0000
        /*0064*/ 	.byte	0x00, 0xf5, 0x21, 0x00


	//----- nvinfo : EIATTR_SPARSE_MMA_MASK
	.align		4
.L_23:
        /*0068*/ 	.byte	0x03, 0x50
        /*006a*/ 	.short	0x0000


	//----- nvinfo : EIATTR_MAXREG_COUNT
	.align		4
        /*006c*/ 	.byte	0x03, 0x1b
        /*006e*/ 	.short	0x00ff


	//----- nvinfo : EIATTR_MERCURY_ISA_VERSION
	.align		4
        /*0070*/ 	.byte	0x03, 0x5f
        /*0072*/ 	.short	0x0101


	//----- nvinfo : EIATTR_VRC_CTA_INIT_COUNT
	.align		4
        /*0074*/ 	.byte	0x02, 0x4a
	.zero		1
	.zero		1


	//----- nvinfo : EIATTR_EXIT_INSTR_OFFSETS
	.align		4
        /*0078*/ 	.byte	0x04, 0x1c
        /*007a*/ 	.short	(.L_25 - .L_24)


	//   ....[0]....
.L_24:
        /*007c*/ 	.word	0x000000d0


	//   ....[1]....
        /*0080*/ 	.word	0x000008e0


	//----- nvinfo : EIATTR_CBANK_PARAM_SIZE
	.align		4
.L_25:
        /*0084*/ 	.byte	0x03, 0x19
        /*0086*/ 	.short	0x0024


	//----- nvinfo : EIATTR_PARAM_CBANK
	.align		4
        /*0088*/ 	.byte	0x04, 0x0a
        /*008a*/ 	.short	(.L_27 - .L_26)
	.align		4
.L_26:
        /*008c*/ 	.word	index@(.nv.constant0._Z15gpu_matrix_multPiS_S_iii)
        /*0090*/ 	.short	0x0380
        /*0092*/ 	.short	0x0024


	//----- nvinfo : EIATTR_SW_WAR
	.align		4
.L_27:
        /*0094*/ 	.byte	0x04, 0x36
        /*0096*/ 	.short	(.L_29 - .L_28)
.L_28:
        /*0098*/ 	.word	0x00000008
.L_29:


//--------------------- .nv.callgraph             --------------------------
	.section	.nv.callgraph,"",@"SHT_CUDA_CALLGRAPH"
	.align	4
	.sectionentsize	8
	.align		4
        /*0000*/ 	.word	0x00000000
	.align		4
        /*0004*/ 	.word	0xffffffff
	.align		4
        /*0008*/ 	.word	0x00000000
	.align		4
        /*000c*/ 	.word	0xfffffffe
	.align		4
        /*0010*/ 	.word	0x00000000
	.align		4
        /*0014*/ 	.word	0xfffffffd
	.align		4
        /*0018*/ 	.word	0x00000000
	.align		4
        /*001c*/ 	.word	0xfffffffc


//--------------------- .nv.constant4             --------------------------
	.section	.nv.constant4,"a",@progbits
	.align	8
	.align		8
.nv.constant4:
        /*0000*/ 	.dword	a
	.align		8
        /*0008*/ 	.dword	b
	.align		8
        /*0010*/ 	.dword	c_gpu
	.align		8
        /*0018*/ 	.dword	c_cpu


//--------------------- .text._Z15gpu_matrix_multPiS_S_iii --------------------------
	.section	.text._Z15gpu_matrix_multPiS_S_iii,"ax",@progbits
	.align	128
        .global         _Z15gpu_matrix_multPiS_S_iii
        .type           _Z15gpu_matrix_multPiS_S_iii,@function
        .size           _Z15gpu_matrix_multPiS_S_iii,(.L_x_5 - _Z15gpu_matrix_multPiS_S_iii)
        .other          _Z15gpu_matrix_multPiS_S_iii,@"STO_CUDA_ENTRY STV_DEFAULT"
_Z15gpu_matrix_multPiS_S_iii:
.text._Z15gpu_matrix_multPiS_S_iii:
[----:B------:R-:W-:Y:S01]  /*0000*/  LDC R1, c[0x0][0x37c] ;  /* 0x0000df00ff017b82 */ /* 0x000fe20000000800 */
[----:B------:R-:W0:Y:S07]  /*0010*/  S2R R3, SR_TID.Y ;  /* 0x0000000000037919 */ /* 0x000e2e0000002200 */
[----:B------:R-:W0:Y:S01]  /*0020*/  S2UR UR4, SR_CTAID.Y ;  /* 0x00000000000479c3 */ /* 0x000e220000002600 */
[----:B------:R-:W1:Y:S01]  /*0030*/  LDCU UR6, c[0x0][0x398] ;  /* 0x00007300ff0677ac */ /* 0x000e620008000800 */
[----:B------:R-:W2:Y:S06]  /*0040*/  S2R R5, SR_TID.X ;  /* 0x0000000000057919 */ /* 0x000eac0000002100 */
[----:B------:R-:W0:Y:S08]  /*0050*/  LDC R0, c[0x0][0x364] ;  /* 0x0000d900ff007b82 */ /* 0x000e300000000800 */
[----:B------:R-:W2:Y:S08]  /*0060*/  S2UR UR5, SR_CTAID.X ;  /* 0x00000000000579c3 */ /* 0x000eb00000002500 */
[----:B------:R-:W2:Y:S08]  /*0070*/  LDC R16, c[0x0][0x360] ;  /* 0x0000d800ff107b82 */ /* 0x000eb00000000800 */
[----:B------:R-:W3:Y:S01]  /*0080*/  LDC R17, c[0x0][0x3a0] ;  /* 0x0000e800ff117b82 */ /* 0x000ee20000000800 */
[----:B0-----:R-:W-:-:S05]  /*0090*/  IMAD R0, R0, UR4, R3 ;  /* 0x0000000400007c24 */ /* 0x001fca000f8e0203 */
[----:B-1----:R-:W-:Y:S01]  /*00a0*/  ISETP.GE.AND P0, PT, R0, UR6, PT ;  /* 0x0000000600007c0c */ /* 0x002fe2000bf06270 */
[----:B--2---:R-:W-:-:S05]  /*00b0*/  IMAD R16, R16, UR5, R5 ;  /* 0x0000000510107c24 */ /* 0x004fca000f8e0205 */
[----:B---3--:R-:W-:-:S13]  /*00c0*/  ISETP.GE.OR P0, PT, R16, R17, P0 ;  /* 0x000000111000720c */ /* 0x008fda0000706670 */
[----:B------:R-:W-:Y:S05]  /*00d0*/  @P0 EXIT ;  /* 0x000000000000094d */ /* 0x000fea0003800000 */
[----:B------:R-:W0:Y:S01]  /*00e0*/  LDC R19, c[0x0][0x39c] ;  /* 0x0000e700ff137b82 */ /* 0x000e220000000800 */
[----:B------:R-:W1:Y:S01]  /*00f0*/  LDCU.64 UR4, c[0x0][0x358] ;  /* 0x00006b00ff0477ac */ /* 0x000e620008000a00 */
[----:B------:R-:W-:Y:S01]  /*0100*/  HFMA2 R24, -RZ, RZ, 0, 0 ;  /* 0x00000000ff187431 */ /* 0x000fe200000001ff */
[----:B0-----:R-:W-:-:S13]  /*0110*/  ISETP.GE.AND P0, PT, R19, 0x1, PT ;  /* 0x000000011300780c */ /* 0x001fda0003f06270 */
[----:B-1----:R-:W-:Y:S05]  /*0120*/  @!P0 BRA `(.L_x_0) ;  /* 0x0000000400dc8947 */ /* 0x002fea0003800000 */
[C---:B------:R-:W-:Y:S01]  /*0130*/  ISETP.GE.U32.AND P1, PT, R19.reuse, 0x8, PT ;  /* 0x000000081300780c */ /* 0x040fe20003f26070 */
[----:B------:R-:W-:Y:S01]  /*0140*/  IMAD R20, R0, R19, RZ ;  /* 0x0000001300147224 */ /* 0x000fe200078e02ff */
[----:B------:R-:W-:Y:S02]  /*0150*/  LOP3.LUT R27, R19, 0x7, RZ, 0xc0, !PT ;  /* 0x00000007131b7812 */ /* 0x000fe400078ec0ff */
[----:B------:R-:W-:Y:S02]  /*0160*/  MOV R21, RZ ;  /* 0x000000ff00157202 */ /* 0x000fe40000000f00 */
[----:B------:R-:W-:Y:S02]  /*0170*/  ISETP.NE.AND P0, PT, R27, RZ, PT ;  /* 0x000000ff1b00720c */ /* 0x000fe40003f05270 */
[----:B------:R-:W-:-:S05]  /*0180*/  MOV R24, RZ ;  /* 0x000000ff00187202 */ /* 0x000fca0000000f00 */
[----:B------:R-:W-:Y:S06]  /*0190*/  @!P1 BRA `(.L_x_1) ;  /* 0x0000000000c09947 */ /* 0x000fec0003800000 */
[----:B------:R-:W0:Y:S01]  /*01a0*/  LDC.64 R2, c[0x0][0x380] ;  /* 0x0000e000ff027b82 */ /* 0x000e220000000a00 */
[----:B------:R-:W-:Y:S02]  /*01b0*/  LOP3.LUT R21, R19, 0x7ffffff8, RZ, 0xc0, !PT ;  /* 0x7ffffff813157812 */ /* 0x000fe400078ec0ff */
[----:B------:R-:W-:Y:S02]  /*01c0*/  MOV R24, RZ ;  /* 0x000000ff00187202 */ /* 0x000fe40000000f00 */
[----:B------:R-:W-:Y:S02]  /*01d0*/  MOV R18, R16 ;  /* 0x0000001000127202 */ /* 0x000fe40000000f00 */
[----:B------:R-:W-:Y:S01]  /*01e0*/  IADD3 R22, PT, PT, -R21, RZ, RZ ;  /* 0x000000ff15167210 */ /* 0x000fe20007ffe1ff */
[----:B0-----:R-:W-:-:S03]  /*01f0*/  IMAD.WIDE.U32 R2, R20, 0x4, R2 ;  /* 0x0000000414027825 */ /* 0x001fc600078e0002 */
[----:B------:R-:W-:-:S04]  /*0200*/  IADD3 R4, P1, PT, R2, 0x10, RZ ;  /* 0x0000001002047810 */ /* 0x000fc80007f3e0ff */
[----:B------:R-:W-:-:S09]  /*0210*/  IADD3.X R3, PT, PT, RZ, R3, RZ, P1, !PT ;  /* 0x00000003ff037210 */ /* 0x000fd20000ffe4ff */
.L_x_2:
[----:B------:R-:W0:Y:S01]  /*0220*/  LDC.64 R14, c[0x0][0x388] ;  /* 0x0000e200ff0e7b82 */ /* 0x000e220000000a00 */
[----:B------:R-:W-:-:S05]  /*0230*/  MOV R2, R4 ;  /* 0x0000000400027202 */ /* 0x000fca0000000f00 */
[----:B------:R-:W2:Y:S04]  /*0240*/  LDG.E R25, desc[UR4][R2.64+-0x10] ;  /* 0xfffff00402197981 */ /* 0x000ea8000c1e1900 */
[----:B------:R-:W3:Y:S04]  /*0250*/  LDG.E R23, desc[UR4][R2.64+-0xc] ;  /* 0xfffff40402177981 */ /* 0x000ee8000c1e1900 */
[----:B------:R-:W4:Y:S04]  /*0260*/  LDG.E R29, desc[UR4][R2.64+-0x8] ;  /* 0xfffff804021d7981 */ /* 0x000f28000c1e1900 */
[----:B------:R-:W5:Y:S01]  /*0270*/  LDG.E R28, desc[UR4][R2.64+-0x4] ;  /* 0xfffffc04021c7981 */ /* 0x000f62000c1e1900 */
[----:B0-----:R-:W-:-:S05]  /*0280*/  IMAD.WIDE R14, R18, 0x4, R14 ;  /* 0x00000004120e7825 */ /* 0x001fca00078e020e */
[----:B------:R0:W2:Y:S01]  /*0290*/  LDG.E R26, desc[UR4][R14.64] ;  /* 0x000000040e1a7981 */ /* 0x0000a2000c1e1900 */
[----:B------:R-:W-:-:S04]  /*02a0*/  IMAD.WIDE R12, R17, 0x4, R14 ;  /* 0x00000004110c7825 */ /* 0x000fc800078e020e */
[C---:B------:R-:W-:Y:S02]  /*02b0*/  IMAD.WIDE R4, R17.reuse, 0x4, R12 ;  /* 0x0000000411047825 */ /* 0x040fe400078e020c */
[----:B------:R-:W3:Y:S02]  /*02c0*/  LDG.E R12, desc[UR4][R12.64] ;  /* 0x000000040c0c7981 */ /* 0x000ee4000c1e1900 */
[C---:B------:R-:W-:Y:S02]  /*02d0*/  IMAD.WIDE R8, R17.reuse, 0x4, R4 ;  /* 0x0000000411087825 */ /* 0x040fe400078e0204 */
[----:B------:R-:W4:Y:S02]  /*02e0*/  LDG.E R4, desc[UR4][R4.64] ;  /* 0x0000000404047981 */ /* 0x000f24000c1e1900 */
[C---:B------:R-:W-:Y:S02]  /*02f0*/  IMAD.WIDE R6, R17.reuse, 0x4, R8 ;  /* 0x0000000411067825 */ /* 0x040fe400078e0208 */
[----:B------:R-:W5:Y:S02]  /*0300*/  LDG.E R8, desc[UR4][R8.64] ;  /* 0x0000000408087981 */ /* 0x000f64000c1e1900 */
[----:B------:R-:W-:-:S02]  /*0310*/  IMAD.WIDE R10, R17, 0x4, R6 ;  /* 0x00000004110a7825 */ /* 0x000fc400078e0206 */
[----:B------:R-:W5:Y:S04]  /*0320*/  LDG.E R5, desc[UR4][R2.64] ;  /* 0x0000000402057981 */ /* 0x000f68000c1e1900 */
[----:B------:R-:W5:Y:S01]  /*0330*/  LDG.E R6, desc[UR4][R6.64] ;  /* 0x0000000406067981 */ /* 0x000f62000c1e1900 */
[----:B0-----:R-:W-:-:S03]  /*0340*/  IMAD.WIDE R14, R17, 0x4, R10 ;  /* 0x00000004110e7825 */ /* 0x001fc600078e020a */
[----:B------:R-:W5:Y:S04]  /*0350*/  LDG.E R10, desc[UR4][R10.64] ;  /* 0x000000040a0a7981 */ /* 0x000f68000c1e1900 */
[----:B------:R-:W5:Y:S04]  /*0360*/  LDG.E R13, desc[UR4][R14.64] ;  /* 0x000000040e0d7981 */ /* 0x000f68000c1e1900 */
[----:B------:R-:W5:Y:S04]  /*0370*/  LDG.E R7, desc[UR4][R2.64+0x4] ;  /* 0x0000040402077981 */ /* 0x000f68000c1e1900 */
[----:B------:R-:W5:Y:S01]  /*0380*/  LDG.E R9, desc[UR4][R2.64+0xc] ;  /* 0x00000c0402097981 */ /* 0x000f62000c1e1900 */
[----:B--2---:R-:W-:-:S02]  /*0390*/  IMAD R26, R25, R26, R24 ;  /* 0x0000001a191a7224 */ /* 0x004fc400078e0218 */
[----:B------:R-:W-:Y:S02]  /*03a0*/  IMAD.WIDE R24, R17, 0x4, R14 ;  /* 0x0000000411187825 */ /* 0x000fe400078e020e */
[----:B------:R0:W2:Y:S04]  /*03b0*/  LDG.E R14, desc[UR4][R2.64+0x8] ;  /* 0x00000804020e7981 */ /* 0x0000a8000c1e1900 */
[----:B------:R-:W2:Y:S01]  /*03c0*/  LDG.E R24, desc[UR4][R24.64] ;  /* 0x0000000418187981 */ /* 0x000ea2000c1e1900 */
[----:B---3--:R-:W-:Y:S01]  /*03d0*/  IMAD R12, R23, R12, R26 ;  /* 0x0000000c170c7224 */ /* 0x008fe200078e021a */
[----:B------:R-:W-:-:S03]  /*03e0*/  IADD3 R22, PT, PT, R22, 0x8, RZ ;  /* 0x0000000816167810 */ /* 0x000fc60007ffe0ff */
[----:B----4-:R-:W-:Y:S01]  /*03f0*/  IMAD R29, R29, R4, R12 ;  /* 0x000000041d1d7224 */ /* 0x010fe200078e020c */
[----:B------:R-:W-:-:S03]  /*0400*/  ISETP.NE.AND P1, PT, R22, RZ, PT ;  /* 0x000000ff1600720c */ /* 0x000fc60003f25270 */
[----:B-----5:R-:W-:Y:S01]  /*0410*/  IMAD R8, R28, R8, R29 ;  /* 0x000000081c087224 */ /* 0x020fe200078e021d */
[----:B------:R-:W-:-:S03]  /*0420*/  IADD3 R4, P2, PT, R2, 0x20, RZ ;  /* 0x0000002002047810 */ /* 0x000fc60007f5e0ff */
[----:B------:R-:W-:Y:S01]  /*0430*/  IMAD R5, R5, R6, R8 ;  /* 0x0000000605057224 */ /* 0x000fe200078e0208 */
[----:B0-----:R-:W-:Y:S02]  /*0440*/  IADD3.X R3, PT, PT, RZ, R3, RZ, P2, !PT ;  /* 0x00000003ff037210 */ /* 0x001fe400017fe4ff */
[----:B------:R-:W-:Y:S01]  /*0450*/  LEA R18, R17, R18, 0x3 ;  /* 0x0000001211127211 */ /* 0x000fe200078e18ff */
[----:B------:R-:W-:-:S04]  /*0460*/  IMAD R5, R7, R10, R5 ;  /* 0x0000000a07057224 */ /* 0x000fc800078e0205 */
[----:B--2---:R-:W-:-:S04]  /*0470*/  IMAD R5, R14, R13, R5 ;  /* 0x0000000d0e057224 */ /* 0x004fc800078e0205 */
[----:B------:R-:W-:Y:S01]  /*0480*/  IMAD R24, R9, R24, R5 ;  /* 0x0000001809187224 */ /* 0x000fe200078e0205 */
[----:B------:R-:W-:Y:S06]  /*0490*/  @P1 BRA `(.L_x_2) ;  /* 0xfffffffc00601947 */ /* 0x000fec000383ffff */
.L_x_1:
[----:B------:R-:W-:Y:S05]  /*04a0*/  @!P0 BRA `(.L_x_0) ;  /* 0x0000000000fc8947 */ /* 0x000fea0003800000 */
[----:B------:R-:W-:Y:S02]  /*04b0*/  ISETP.GE.U32.AND P1, PT, R27, 0x4, PT ;  /* 0x000000041b00780c */ /* 0x000fe40003f26070 */
[----:B------:R-:W-:-:S04]  /*04c0*/  LOP3.LUT R14, R19, 0x3, RZ, 0xc0, !PT ;  /* 0x00000003130e7812 */ /* 0x000fc800078ec0ff */
[----:B------:R-:W-:-:S07]  /*04d0*/  ISETP.NE.AND P0, PT, R14, RZ, PT ;  /* 0x000000ff0e00720c */ /* 0x000fce0003f05270 */
[----:B------:R-:W-:Y:S06]  /*04e0*/  @!P1 BRA `(.L_x_3) ;  /* 0x00000000006c9947 */ /* 0x000fec0003800000 */
[----:B------:R-:W0:Y:S01]  /*04f0*/  LDC.64 R4, c[0x0][0x388] ;  /* 0x0000e200ff047b82 */ /* 0x000e220000000a00 */
[----:B------:R-:W1:Y:S01]  /*0500*/  LDCU.64 UR6, c[0x0][0x380] ;  /* 0x00007000ff0677ac */ /* 0x000e620008000a00 */
[----:B------:R-:W-:Y:S01]  /*0510*/  IMAD R7, R21, R17, R16 ;  /* 0x0000001115077224 */ /* 0x000fe200078e0210 */
[CC--:B------:R-:W-:Y:S02]  /*0520*/  IADD3 R3, PT, PT, R20.reuse, R21.reuse, RZ ;  /* 0x0000001514037210 */ /* 0x0c0fe40007ffe0ff */
[----:B------:R-:W-:-:S03]  /*0530*/  IADD3 R8, P1, PT, R20, R21, RZ ;  /* 0x0000001514087210 */ /* 0x000fc60007f3e0ff */
[----:B------:R-:W2:Y:S01]  /*0540*/  LDC.64 R12, c[0x0][0x380] ;  /* 0x0000e000ff0c7b82 */ /* 0x000ea20000000a00 */
[----:B0-----:R-:W-:-:S04]  /*0550*/  IMAD.WIDE R4, R7, 0x4, R4 ;  /* 0x0000000407047825 */ /* 0x001fc800078e0204 */
[----:B------:R-:W-:Y:S02]  /*0560*/  IMAD.WIDE R6, R17, 0x4, R4 ;  /* 0x0000000411067825 */ /* 0x000fe400078e0204 */
[----:B------:R-:W3:Y:S02]  /*0570*/  LDG.E R4, desc[UR4][R4.64] ;  /* 0x0000000404047981 */ /* 0x000ee4000c1e1900 */
[----:B--2---:R-:W-:Y:S01]  /*0580*/  IMAD.WIDE.U32 R12, R3, 0x4, R12 ;  /* 0x00000004030c7825 */ /* 0x004fe200078e000c */
[----:B------:R-:W-:Y:S02]  /*0590*/  IADD3.X R3, PT, PT, RZ, RZ, RZ, P1, !PT ;  /* 0x000000ffff037210 */ /* 0x000fe40000ffe4ff */
[----:B-1----:R-:W-:-:S03]  /*05a0*/  LEA R2, P1, R8, UR6, 0x2 ;  /* 0x0000000608027c11 */ /* 0x002fc6000f8210ff */
[----:B------:R-:W3:Y:S01]  /*05b0*/  LDG.E R13, desc[UR4][R12.64] ;  /* 0x000000040c0d7981 */ /* 0x000ee2000c1e1900 */
[----:B------:R-:W-:Y:S01]  /*05c0*/  LEA.HI.X R3, R8, UR7, R3, 0x2, P1 ;  /* 0x0000000708037c11 */ /* 0x000fe200088f1403 */
[C---:B------:R-:W-:Y:S02]  /*05d0*/  IMAD.WIDE R8, R17.reuse, 0x4, R6 ;  /* 0x0000000411087825 */ /* 0x040fe400078e0206 */
[----:B------:R-:W2:Y:S04]  /*05e0*/  LDG.E R6, desc[UR4][R6.64] ;  /* 0x0000000406067981 */ /* 0x000ea8000c1e1900 */
[----:B------:R-:W2:Y:S01]  /*05f0*/  LDG.E R15, desc[UR4][R2.64+0x4] ;  /* 0x00000404020f7981 */ /* 0x000ea2000c1e1900 */
[----:B------:R-:W-:-:S03]  /*0600*/  IMAD.WIDE R10, R17, 0x4, R8 ;  /* 0x00000004110a7825 */ /* 0x000fc600078e0208 */
[----:B------:R-:W4:Y:S04]  /*0610*/  LDG.E R22, desc[UR4][R8.64] ;  /* 0x0000000408167981 */ /* 0x000f28000c1e1900 */
[----:B------:R-:W4:Y:S04]  /*0620*/  LDG.E R18, desc[UR4][R2.64+0x8] ;  /* 0x0000080402127981 */ /* 0x000f28000c1e1900 */
[----:B------:R-:W5:Y:S04]  /*0630*/  LDG.E R26, desc[UR4][R2.64+0xc] ;  /* 0x00000c04021a7981 */ /* 0x000f68000c1e1900 */
[----:B------:R-:W5:Y:S01]  /*0640*/  LDG.E R10, desc[UR4][R10.64] ;  /* 0x000000040a0a7981 */ /* 0x000f62000c1e1900 */
[----:B------:R-:W-:Y:S01]  /*0650*/  IADD3 R21, PT, PT, R21, 0x4, RZ ;  /* 0x0000000415157810 */ /* 0x000fe20007ffe0ff */
[----:B---3--:R-:W-:-:S04]  /*0660*/  IMAD R24, R13, R4, R24 ;  /* 0x000000040d187224 */ /* 0x008fc800078e0218 */
[----:B--2---:R-:W-:-:S04]  /*0670*/  IMAD R15, R15, R6, R24 ;  /* 0x000000060f0f7224 */ /* 0x004fc800078e0218 */
[----:B----4-:R-:W-:-:S04]  /*0680*/  IMAD R15, R18, R22, R15 ;  /* 0x00000016120f7224 */ /* 0x010fc800078e020f */
[----:B-----5:R-:W-:-:S07]  /*0690*/  IMAD R24, R26, R10, R15 ;  /* 0x0000000a1a187224 */ /* 0x020fce00078e020f */
.L_x_3:
[----:B------:R-:W-:Y:S05]  /*06a0*/  @!P0 BRA `(.L_x_0) ;  /* 0x00000000007c8947 */ /* 0x000fea0003800000 */
[----:B------:R-:W-:Y:S01]  /*06b0*/  ISETP.NE.AND P1, PT, R14, 0x1, PT ;  /* 0x000000010e00780c */ /* 0x000fe20003f25270 */
[----:B------:R-:W0:Y:S01]  /*06c0*/  LDC.64 R10, c[0x0][0x380] ;  /* 0x0000e000ff0a7b82 */ /* 0x000e220000000a00 */
[----:B------:R-:W-:-:S04]  /*06d0*/  LOP3.LUT R19, R19, 0x1, RZ, 0xc0, !PT ;  /* 0x0000000113137812 */ /* 0x000fc800078ec0ff */
[----:B------:R-:W-:-:S03]  /*06e0*/  ISETP.NE.U32.AND P0, PT, R19, 0x1, PT ;  /* 0x000000011300780c */ /* 0x000fc60003f05070 */
[----:B------:R-:W1:Y:S04]  /*06f0*/  LDC.64 R8, c[0x0][0x388] ;  /* 0x0000e200ff087b82 */ /* 0x000e680000000a00 */
[CC--:B------:R-:W-:Y:S02]  /*0700*/  @P1 IADD3 R13, PT, PT, R20.reuse, R21.reuse, RZ ;  /* 0x00000015140d1210 */ /* 0x0c0fe40007ffe0ff */
[----:B------:R-:W-:Y:S02]  /*0710*/  @P1 IADD3 R12, P2, PT, R20, R21, RZ ;  /* 0x00000015140c1210 */ /* 0x000fe40007f5e0ff */
[----:B------:R-:W2:Y:S02]  /*0720*/  @P1 LDC.64 R2, c[0x0][0x380] ;  /* 0x0000e000ff021b82 */ /* 0x000ea40000000a00 */
[----:B------:R-:W-:-:S06]  /*0730*/  @P1 IADD3.X R14, PT, PT, RZ, RZ, RZ, P2, !PT ;  /* 0x000000ffff0e1210 */ /* 0x000fcc00017fe4ff */
[----:B------:R-:W3:Y:S01]  /*0740*/  LDC.64 R4, c[0x0][0x380] ;  /* 0x0000e000ff047b82 */ /* 0x000ee20000000a00 */
[----:B0-----:R-:W-:-:S04]  /*0750*/  @P1 IMAD.WIDE.U32 R10, R13, 0x4, R10 ;  /* 0x000000040d0a1825 */ /* 0x001fc800078e000a */
[C---:B------:R-:W-:Y:S01]  /*0760*/  @P1 IMAD R13, R21.reuse, R17, R16 ;  /* 0x00000011150d1224 */ /* 0x040fe200078e0210 */
[----:B------:R-:W-:Y:S01]  /*0770*/  @P1 IADD3 R21, PT, PT, R21, 0x2, RZ ;  /* 0x0000000215151810 */ /* 0x000fe20007ffe0ff */
[----:B------:R-:W4:Y:S01]  /*0780*/  @P1 LDG.E R11, desc[UR4][R10.64] ;  /* 0x000000040a0b1981 */ /* 0x000f22000c1e1900 */
[----:B------:R-:W0:Y:S01]  /*0790*/  LDC.64 R6, c[0x0][0x388] ;  /* 0x0000e200ff067b82 */ /* 0x000e220000000a00 */
[----:B-1----:R-:W-:Y:S01]  /*07a0*/  @P1 IMAD.WIDE R8, R13, 0x4, R8 ;  /* 0x000000040d081825 */ /* 0x002fe200078e0208 */
[----:B------:R-:W-:Y:S02]  /*07b0*/  @!P0 IADD3 R15, PT, PT, R20, R21, RZ ;  /* 0x00000015140f8210 */ /* 0x000fe40007ffe0ff */
[----:B--2---:R-:W-:Y:S01]  /*07c0*/  @P1 LEA R2, P2, R12, R2, 0x2 ;  /* 0x000000020c021211 */ /* 0x004fe200078410ff */
[----:B------:R-:W-:-:S03]  /*07d0*/  @!P0 IMAD R21, R21, R17, R16 ;  /* 0x0000001115158224 */ /* 0x000fc600078e0210 */
[----:B------:R-:W-:Y:S01]  /*07e0*/  @P1 LEA.HI.X R3, R12, R3, R14, 0x2, P2 ;  /* 0x000000030c031211 */ /* 0x000fe200010f140e */
[----:B------:R-:W-:Y:S01]  /*07f0*/  @P1 IMAD.WIDE R12, R17, 0x4, R8 ;  /* 0x00000004110c1825 */ /* 0x000fe200078e0208 */
[----:B------:R-:W4:Y:S03]  /*0800*/  @P1 LDG.E R14, desc[UR4][R8.64] ;  /* 0x00000004080e1981 */ /* 0x000f26000c1e1900 */
[----:B---3--:R-:W-:Y:S01]  /*0810*/  @!P0 IMAD.WIDE.U32 R4, R15, 0x4, R4 ;  /* 0x000000040f048825 */ /* 0x008fe200078e0004 */
[----:B------:R-:W2:Y:S04]  /*0820*/  @P1 LDG.E R2, desc[UR4][R2.64+0x4] ;  /* 0x0000040402021981 */ /* 0x000ea8000c1e1900 */
[----:B------:R-:W2:Y:S01]  /*0830*/  @P1 LDG.E R12, desc[UR4][R12.64] ;  /* 0x000000040c0c1981 */ /* 0x000ea2000c1e1900 */
[----:B0-----:R-:W-:-:S03]  /*0840*/  @!P0 IMAD.WIDE R6, R21, 0x4, R6 ;  /* 0x0000000415068825 */ /* 0x001fc600078e0206 */
[----:B------:R-:W3:Y:S04]  /*0850*/  @!P0 LDG.E R5, desc[UR4][R4.64] ;  /* 0x0000000404058981 */ /* 0x000ee8000c1e1900 */
[----:B------:R-:W3:Y:S01]  /*0860*/  @!P0 LDG.E R6, desc[UR4][R6.64] ;  /* 0x0000000406068981 */ /* 0x000ee2000c1e1900 */
[----:B----4-:R-:W-:-:S04]  /*0870*/  @P1 IMAD R11, R11, R14, R24 ;  /* 0x0000000e0b0b1224 */ /* 0x010fc800078e0218 */
[----:B--2---:R-:W-:-:S04]  /*0880*/  @P1 IMAD R24, R2, R12, R11 ;  /* 0x0000000c02181224 */ /* 0x004fc800078e020b */
[----:B---3--:R-:W-:-:S07]  /*0890*/  @!P0 IMAD R24, R5, R6, R24 ;  /* 0x0000000605188224 */ /* 0x008fce00078e0218 */
.L_x_0:
[----:B------:R-:W0:Y:S01]  /*08a0*/  LDC.64 R2, c[0x0][0x390] ;  /* 0x0000e400ff027b82 */ /* 0x000e220000000a00 */
[----:B------:R-:W-:-:S04]  /*08b0*/  IMAD R17, R0, R17, R16 ;  /* 0x0000001100117224 */ /* 0x000fc800078e0210 */
[----:B0-----:R-:W-:-:S05]  /*08c0*/  IMAD.WIDE R2, R17, 0x4, R2 ;  /* 0x0000000411027825 */ /* 0x001fca00078e0202 */
[----:B------:R-:W-:Y:S01]  /*08d0*/  STG.E desc[UR4][R2.64], R24 ;  /* 0x0000001802007986 */ /* 0x000fe2000c101904 */
[----:B------:R-:W-:Y:S05]  /*08e0*/  EXIT ;  /* 0x000000000000794d */ /* 0x000fea0003800000 */
.L_x_4:
[----:B------:R-:W-:-:S00]  /*08f0*/  BRA `(.L_x_4) ;  /* 0xfffffffc00fc7947 */ /* 0x000fc0000383ffff */
[----:B------:R-:W-:-:S00]  /*0900*/  NOP ;  /* 0x0000000000007918 */ /* 0x000fc00000000000 */
[----:B------:R-:W-:-:S00]  /*0910*/  NOP ;  /* 0x0000000000007918 */ /* 0x000fc00000000000 */
[----:B------:R-:W-:-:S00]  /*0920*/  NOP ;  /* 0x0000000000007918 */ /* 0x000fc00000000000 */
[----:B------:R-:W-:-:S00]  /*0930*/  NOP ;  /* 0x0000000000007918 */ /* 0x000fc00000000000 */
[----:B------:R-:W-:-:S00]  /*0940*/  NOP ;  /* 0x0000000000007918 */ /* 0x000fc00000000000 */
[----:B------:R-:W-:-:S00]  /*0950*/  NOP ;  /* 0x0000000000007918 */ /* 0x000fc00000000000 */
[----:B------:R-:W-:-:S00]  /*0960*/  NOP ;  /* 0x0000000000007918 */ /* 0x000fc00000000000 */
[----:B------:R-:W-:-:S00]  /*0970*/  NOP ;  /* 0x0000000000007918 */ /* 0x000fc00000000000 */
.L_x_5:


//--------------------- .nv.shared.reserved.0     --------------------------
	.section	.nv.shared.reserved.0,"aw",@nobits
	.weak		__nv_reservedSMEM_offset_0_alias
	.size		__nv_reservedSMEM_offset_0_alias, 0, 64
	.other		__nv_reservedSMEM_offset_0_alias,@"STO_CUDA_RESERVED_SHARED STV_DEFAULT"
__nv_reservedSMEM_offset_0_alias:
	.zero		0
	.zero		64


//--------------------- .nv.global                --------------------------
	.section	.nv.global,"aw",@nobits
	.align	4
.nv.global:
	.type		c_gpu,@object
	.size		c_gpu,(a - c_gpu)
	.other		c_gpu,@"STV_DEFAULT STO_CUDA_MANAGED"
c_gpu:
	.zero		4000000
	.type		a,@object
	.size		a,(c_cpu - a)
	.other		a,@"STV_DEFAULT STO_CUDA_MANAGED"
a:
	.zero		4000000
	.type		c_cpu,@object
	.size		c_cpu,(b - c_cpu)
	.other		c_cpu,@"STV_DEFAULT STO_CUDA_MANAGED"
c_cpu:
	.zero		4000000
	.type		b,@object
	.size		b,(.L_1 - b)
	.other		b,@"STV_DEFAULT STO_CUDA_MANAGED"
b:
	.zero		4000000
.L_1:


//--------------------- .nv.constant0._Z15gpu_matrix_multPiS_S_iii --------------------------
	.section	.nv.constant0._Z15gpu_matrix_multPiS_S_iii,"a",@progbits
	.sectionflags	@""
	.align	4
.nv.constant0._Z15gpu_matrix_multPiS_S_iii:
	.zero		932


//--------------------- SYMBOLS --------------------------

	.type		.nv.reservedSmem.offset0,@object
	.size		.nv.reservedSmem.offset0,0x4
